	.headerflags	@"EF_CUDA_TEXMODE_UNIFIED EF_CUDA_64BIT_ADDRESS EF_CUDA_ACCELERATORS EF_CUDA_SM90 EF_CUDA_VIRTUAL_SM(EF_CUDA_SM90)"
	.elftype	@"ET_EXEC"


//--------------------- .nv.info                  --------------------------
	.section	.nv.info,"",@"SHT_CUDA_INFO"
	.align	4


	//----- nvinfo : EIATTR_REGCOUNT
	.align		4
        /*0000*/ 	.byte	0x04, 0x2f
        /*0002*/ 	.short	(.L_3 - .L_2)
	.align		4
.L_2:
        /*0004*/ 	.word	index@(triton_per_fused__weight_norm_interface_18)
        /*0008*/ 	.word	0x00000013


	//----- nvinfo : EIATTR_MIN_STACK_SIZE
	.align		4
.L_3:
        /*000c*/ 	.byte	0x04, 0x12
        /*000e*/ 	.short	(.L_5 - .L_4)
	.align		4
.L_4:
        /*0010*/ 	.word	index@(triton_per_fused__weight_norm_interface_18)
        /*0014*/ 	.word	0x00000000


	//----- nvinfo : EIATTR_FRAME_SIZE
	.align		4
.L_5:
        /*0018*/ 	.byte	0x04, 0x11
        /*001a*/ 	.short	(.L_7 - .L_6)
	.align		4
.L_6:
        /*001c*/ 	.word	index@(triton_per_fused__weight_norm_interface_18)
        /*0020*/ 	.word	0x00000000


	//----- nvinfo : EIATTR_MIN_STACK_SIZE
	.align		4
.L_7:
        /*0024*/ 	.byte	0x04, 0x12
        /*0026*/ 	.short	(.L_9 - .L_8)
	.align		4
.L_8:
        /*0028*/ 	.word	index@(triton_per_fused__weight_norm_interface_18)
        /*002c*/ 	.word	0x00000000
.L_9:


//--------------------- .nv.info.triton_per_fused__weight_norm_interface_18 --------------------------
	.section	.nv.info.triton_per_fused__weight_norm_interface_18,"",@"SHT_CUDA_INFO"
	.sectionflags	@""
	.align	4


	//----- nvinfo : EIATTR_CUDA_API_VERSION
	.align		4
        /*0000*/ 	.byte	0x04, 0x37
        /*0002*/ 	.short	(.L_11 - .L_10)
.L_10:
        /*0004*/ 	.word	0x0000007c


	//----- nvinfo : EIATTR_KPARAM_INFO
	.align		4
.L_11:
        /*0008*/ 	.byte	0x04, 0x17
        /*000a*/ 	.short	(.L_13 - .L_12)
.L_12:
        /*000c*/ 	.word	0x00000000
        /*0010*/ 	.short	0x0005
        /*0012*/ 	.short	0x0024
        /*0014*/ 	.byte	0x00, 0xf0, 0x11, 0x00


	//----- nvinfo : EIATTR_KPARAM_INFO
	.align		4
.L_13:
        /*0018*/ 	.byte	0x04, 0x17
        /*001a*/ 	.short	(.L_15 - .L_14)
.L_14:
        /*001c*/ 	.word	0x00000000
        /*0020*/ 	.short	0x0004
        /*0022*/ 	.short	0x0020
        /*0024*/ 	.byte	0x00, 0xf0, 0x11, 0x00


	//----- nvinfo : EIATTR_KPARAM_INFO
	.align		4
.L_15:
        /*0028*/ 	.byte	0x04, 0x17
        /*002a*/ 	.short	(.L_17 - .L_16)
.L_16:
        /*002c*/ 	.word	0x00000000
        /*0030*/ 	.short	0x0003
        /*0032*/ 	.short	0x0018
        /*0034*/ 	.byte	0x00, 0xf4, 0x21, 0x00


	//----- nvinfo : EIATTR_KPARAM_INFO
	.align		4
.L_17:
        /*0038*/ 	.byte	0x04, 0x17
        /*003a*/ 	.short	(.L_19 - .L_18)
.L_18:
        /*003c*/ 	.word	0x00000000
        /*0040*/ 	.short	0x0002
        /*0042*/ 	.short	0x0010
        /*0044*/ 	.byte	0x00, 0xf4, 0x21, 0x00


	//----- nvinfo : EIATTR_KPARAM_INFO
	.align		4
.L_19:
        /*0048*/ 	.byte	0x04, 0x17
        /*004a*/ 	.short	(.L_21 - .L_20)
.L_20:
        /*004c*/ 	.word	0x00000000
        /*0050*/ 	.short	0x0001
        /*0052*/ 	.short	0x0008
        /*0054*/ 	.byte	0x00, 0xf4, 0x21, 0x00


	//----- nvinfo : EIATTR_KPARAM_INFO
	.align		4
.L_21:
        /*0058*/ 	.byte	0x04, 0x17
        /*005a*/ 	.short	(.L_23 - .L_22)
.L_22:
        /*005c*/ 	.word	0x00000000
        /*0060*/ 	.short	0x0000
        /*0062*/ 	.short	0x0000
        /*0064*/ 	.byte	0x00, 0xf4, 0x21, 0x00


	//----- nvinfo : EIATTR_SPARSE_MMA_MASK
	.align		4
.L_23:
        /*0068*/ 	.byte	0x03, 0x50
        /*006a*/ 	.short	0x0000


	//----- nvinfo : EIATTR_MAXREG_COUNT
	.align		4
        /*006c*/ 	.byte	0x03, 0x1b
        /*006e*/ 	.short	0x00ff


	//----- nvinfo : EIATTR_COOP_GROUP_MASK_REGIDS
	.align		4
        /*0070*/ 	.byte	0x04, 0x29
        /*0072*/ 	.short	(.L_25 - .L_24)


	//   ....[0]....
.L_24:
        /*0074*/ 	.word	0xffffffff


	//   ....[1]....
        /*0078*/ 	.word	0xffffffff


	//   ....[2]....
        /*007c*/ 	.word	0xffffffff


	//   ....[3]....
        /*0080*/ 	.word	0xffffffff


	//   ....[4]....
        /*0084*/ 	.word	0xffffffff


	//   ....[5]....
        /*0088*/ 	.word	0xffffffff


	//----- nvinfo : EIATTR_COOP_GROUP_INSTR_OFFSETS
	.align		4
.L_25:
        /*008c*/ 	.byte	0x04, 0x28
        /*008e*/ 	.short	(.L_27 - .L_26)


	//   ....[0]....
.L_26:
        /*0090*/ 	.word	0x00000170


	//   ....[1]....
        /*0094*/ 	.word	0x00000190


	//   ....[2]....
        /*0098*/ 	.word	0x000001d0


	//   ....[3]....
        /*009c*/ 	.word	0x000001e0


	//   ....[4]....
        /*00a0*/ 	.word	0x00000210


	//   ....[5]....
        /*00a4*/ 	.word	0x00000230


	//----- nvinfo : EIATTR_EXIT_INSTR_OFFSETS
	.align		4
.L_27:
        /*00a8*/ 	.byte	0x04, 0x1c
        /*00aa*/ 	.short	(.L_29 - .L_28)


	//   ....[0]....
.L_28:
        /*00ac*/ 	.word	0x00000370


	//   ....[1]....
        /*00b0*/ 	.word	0x00000390


	//----- nvinfo : EIATTR_REQNTID
	.align		4
.L_29:
        /*00b4*/ 	.byte	0x04, 0x10
        /*00b6*/ 	.short	(.L_31 - .L_30)
.L_30:
        /*00b8*/ 	.word	0x00000040
        /*00bc*/ 	.word	0x00000001
        /*00c0*/ 	.word	0x00000001


	//----- nvinfo : EIATTR_CBANK_PARAM_SIZE
	.align		4
.L_31:
        /*00c4*/ 	.byte	0x03, 0x19
        /*00c6*/ 	.short	0x0028


	//----- nvinfo : EIATTR_PARAM_CBANK
	.align		4
        /*00c8*/ 	.byte	0x04, 0x0a
        /*00ca*/ 	.short	(.L_33 - .L_32)
	.align		4
.L_32:
        /*00cc*/ 	.word	index@(.nv.constant0.triton_per_fused__weight_norm_interface_18)
        /*00d0*/ 	.short	0x0210
        /*00d2*/ 	.short	0x0028


	//----- nvinfo : EIATTR_SW_WAR
	.align		4
.L_33:
        /*00d4*/ 	.byte	0x04, 0x36
        /*00d6*/ 	.short	(.L_35 - .L_34)
.L_34:
        /*00d8*/ 	.word	0x00000008
.L_35:


//--------------------- .nv.callgraph             --------------------------
	.section	.nv.callgraph,"",@"SHT_CUDA_CALLGRAPH"
	.align	4
	.sectionentsize	8
	.align		4
        /*0000*/ 	.word	0x00000000
	.align		4
        /*0004*/ 	.word	0xffffffff
	.align		4
        /*0008*/ 	.word	0x00000000
	.align		4
        /*000c*/ 	.word	0xfffffffe
	.align		4
        /*0010*/ 	.word	0x00000000
	.align		4
        /*0014*/ 	.word	0xfffffffd
	.align		4
        /*0018*/ 	.word	0x00000000
	.align		4
        /*001c*/ 	.word	0xfffffffc


//--------------------- .nv.constant4             --------------------------
	.section	.nv.constant4,"a",@progbits
	.align	8
	.align		8
.nv.constant4:
        /*0000*/ 	.dword	_$_str
	.align		8
        /*0008*/ 	.dword	_$_str_$_2


//--------------------- .text.triton_per_fused__weight_norm_interface_18 --------------------------
	.section	.text.triton_per_fused__weight_norm_interface_18,"ax",@progbits
	.sectionflags	@"SHF_BARRIERS=1"
	.align	128
        .global         triton_per_fused__weight_norm_interface_18
        .type           triton_per_fused__weight_norm_interface_18,@function
        .size           triton_per_fused__weight_norm_interface_18,(.L_x_1 - triton_per_fused__weight_norm_interface_18)
        .other          triton_per_fused__weight_norm_interface_18,@"STO_CUDA_ENTRY STV_DEFAULT"
triton_per_fused__weight_norm_interface_18:
.text.triton_per_fused__weight_norm_interface_18:
[----:B------:R-:W0:Y:S02]  /*0000*/  LDC R1, c[0x0][0x28] ;  /* 0x00000a00ff017b82 */ /* 0x000e240000000800 */
[----:B------:R-:W1:Y:S01]  /*0010*/  S2R R12, SR_TID.X ;  /* 0x00000000000c7919 */ /* 0x000e620000002100 */
[----:B------:R-:W2:Y:S01]  /*0020*/  LDC.64 R6, c[0x0][0x218] ;  /* 0x00008600ff067b82 */ /* 0x000ea20000000a00 */
[----:B------:R-:W-:Y:S01]  /*0030*/  CS2R R4, SRZ ;  /* 0x0000000000047805 */ /* 0x000fe2000001ff00 */
[----:B------:R-:W-:Y:S01]  /*0040*/  ULDC.64 UR4, c[0x0][0x208] ;  /* 0x0000820000047ab9 */ /* 0x000fe20000000a00 */
[----:B------:R-:W3:Y:S05]  /*0050*/  S2R R2, SR_CTAID.X ;  /* 0x0000000000027919 */ /* 0x000eea0000002500 */
[----:B------:R-:W4:Y:S01]  /*0060*/  LDC.64 R8, c[0x0][0x220] ;  /* 0x00008800ff087b82 */ /* 0x000f220000000a00 */
[----:B-1----:R-:W-:-:S02]  /*0070*/  LOP3.LUT R3, R12, 0x7, RZ, 0xc0, !PT ;  /* 0x000000070c037812 */ /* 0x002fc400078ec0ff */
[C---:B---3--:R-:W-:Y:S02]  /*0080*/  ISETP.GE.AND P0, PT, R2.reuse, 0x8, PT ;  /* 0x000000080200780c */ /* 0x048fe40003f06270 */
[----:B------:R-:W-:-:S05]  /*0090*/  LEA R0, R2, R3, 0x3 ;  /* 0x0000000302007211 */ /* 0x000fca00078e18ff */
[----:B--2---:R-:W-:-:S06]  /*00a0*/  IMAD.WIDE R6, R0, 0x4, R6 ;  /* 0x0000000400067825 */ /* 0x004fcc00078e0206 */
[----:B------:R-:W2:Y:S04]  /*00b0*/  @!P0 LDG.E R4, desc[UR4][R6.64] ;  /* 0x0000000406048981 */ /* 0x000ea8000c1e1900 */
[----:B------:R-:W3:Y:S01]  /*00c0*/  @!P0 LDG.E R5, desc[UR4][R6.64] ;  /* 0x0000000406058981 */ /* 0x000ee2000c1e1900 */
[----:B------:R-:W-:Y:S01]  /*00d0*/  HFMA2.MMA R3, -RZ, RZ, 0, 0 ;  /* 0x00000000ff037435 */ /* 0x000fe200000001ff */
[----:B----4-:R-:W-:-:S09]  /*00e0*/  IMAD.WIDE R8, R2, 0x4, R8 ;  /* 0x0000000402087825 */ /* 0x010fd200078e0208 */
[----:B------:R1:W4:Y:S01]  /*00f0*/  @!P0 LDG.E.EL R3, desc[UR4][R8.64] ;  /* 0x0000000408038981 */ /* 0x000322000c2e1900 */
[----:B------:R-:W-:Y:S01]  /*0100*/  BAR.SYNC.DEFER_BLOCKING 0x0 ;  /* 0x0000000000007b1d */ /* 0x000fe20000010000 */
[----:B--2---:R-:W-:Y:S02]  /*0110*/  SEL R4, R4, RZ, !P0 ;  /* 0x000000ff04047207 */ /* 0x004fe40004000000 */
[----:B---3--:R-:W-:-:S03]  /*0120*/  SEL R5, R5, RZ, !P0 ;  /* 0x000000ff05057207 */ /* 0x008fc60004000000 */
[----:B------:R-:W-:Y:S02]  /*0130*/  FMUL R10, R4, R4 ;  /* 0x00000004040a7220 */ /* 0x000fe40000400000 */
[----:B------:R-:W-:-:S03]  /*0140*/  FMUL R5, R5, R5 ;  /* 0x0000000505057220 */ /* 0x000fc60000400000 */
[----:B------:R-:W-:Y:S02]  /*0150*/  FSEL R10, R10, RZ, !P0 ;  /* 0x000000ff0a0a7208 */ /* 0x000fe40004000000 */
[----:B------:R-:W-:-:S03]  /*0160*/  FSEL R5, R5, RZ, !P0 ;  /* 0x000000ff05057208 */ /* 0x000fc60004000000 */
[----:B------:R-:W2:Y:S01]  /*0170*/  SHFL.BFLY PT, R11, R10, 0x4, 0x1f ;  /* 0x0c801f000a0b7f89 */ /* 0x000ea200000e0000 */
[----:B------:R-:W-:-:S03]  /*0180*/  LOP3.LUT P0, RZ, R12, 0x3f, RZ, 0xc0, !PT ;  /* 0x0000003f0cff7812 */ /* 0x000fc6000780c0ff */
[----:B------:R-:W3:Y:S01]  /*0190*/  SHFL.BFLY PT, R14, R5, 0x4, 0x1f ;  /* 0x0c801f00050e7f89 */ /* 0x000ee200000e0000 */
[----:B------:R-:W-:Y:S01]  /*01a0*/  ISETP.LT.AND P0, PT, R2, 0x8, !P0 ;  /* 0x000000080200780c */ /* 0x000fe20004701270 */
[----:B--2---:R-:W-:Y:S01]  /*01b0*/  FADD R11, R10, R11 ;  /* 0x0000000b0a0b7221 */ /* 0x004fe20000000000 */
[----:B---3--:R-:W-:-:S04]  /*01c0*/  FADD R14, R5, R14 ;  /* 0x0000000e050e7221 */ /* 0x008fc80000000000 */
[----:B------:R-:W2:Y:S04]  /*01d0*/  SHFL.BFLY PT, R6, R11, 0x2, 0x1f ;  /* 0x0c401f000b067f89 */ /* 0x000ea800000e0000 */
[----:B-1----:R-:W1:Y:S01]  /*01e0*/  SHFL.BFLY PT, R9, R14, 0x2, 0x1f ;  /* 0x0c401f000e097f89 */ /* 0x002e6200000e0000 */
[----:B--2---:R-:W-:Y:S01]  /*01f0*/  FADD R6, R11, R6 ;  /* 0x000000060b067221 */ /* 0x004fe20000000000 */
[----:B-1----:R-:W-:-:S04]  /*0200*/  FADD R13, R14, R9 ;  /* 0x000000090e0d7221 */ /* 0x002fc80000000000 */
[----:B------:R-:W1:Y:S01]  /*0210*/  SHFL.BFLY PT, R7, R6, 0x1, 0x1f ;  /* 0x0c201f0006077f89 */ /* 0x000e6200000e0000 */
[----:B------:R-:W2:Y:S03]  /*0220*/  LDC.64 R8, c[0x0][0x210] ;  /* 0x00008400ff087b82 */ /* 0x000ea60000000a00 */
[----:B------:R-:W3:Y:S01]  /*0230*/  SHFL.BFLY PT, R16, R13, 0x1, 0x1f ;  /* 0x0c201f000d107f89 */ /* 0x000ee200000e0000 */
[----:B-1----:R-:W-:-:S04]  /*0240*/  FADD R10, R6, R7 ;  /* 0x00000007060a7221 */ /* 0x002fc80000000000 */
[----:B------:R-:W1:Y:S01]  /*0250*/  LDC.64 R6, c[0x0][0x228] ;  /* 0x00008a00ff067b82 */ /* 0x000e620000000a00 */
[----:B------:R-:W5:Y:S01]  /*0260*/  MUFU.SQRT R15, R10 ;  /* 0x0000000a000f7308 */ /* 0x000f620000002000 */
[----:B---3--:R-:W-:-:S07]  /*0270*/  FADD R16, R13, R16 ;  /* 0x000000100d107221 */ /* 0x008fce0000000000 */
[----:B------:R-:W-:Y:S01]  /*0280*/  MUFU.SQRT R11, R16 ;  /* 0x00000010000b7308 */ /* 0x000fe20000002000 */
[C---:B-----5:R-:W-:Y:S02]  /*0290*/  FSETP.GT.AND P2, PT, R15.reuse, 8.50705917302346158658e+37, PT ;  /* 0x7e8000000f00780b */ /* 0x060fe40003f44000 */
[----:B------:R-:W-:Y:S01]  /*02a0*/  FSETP.GEU.AND P1, PT, R15, 1.175494350822287508e-38, PT ;  /* 0x008000000f00780b */ /* 0x000fe20003f2e000 */
[----:B-1----:R-:W-:-:S10]  /*02b0*/  IMAD.WIDE R6, R0, 0x4, R6 ;  /* 0x0000000400067825 */ /* 0x002fd400078e0206 */
[----:B------:R-:W-:Y:S01]  /*02c0*/  @P2 FMUL R15, R15, 0.25 ;  /* 0x3e8000000f0f2820 */ /* 0x000fe20000400000 */
[----:B----4-:R-:W-:Y:S01]  /*02d0*/  @P2 FMUL R3, R3, 0.25 ;  /* 0x3e80000003032820 */ /* 0x010fe20000400000 */
[----:B------:R-:W-:Y:S02]  /*02e0*/  LOP3.LUT P2, RZ, R12, 0x38, RZ, 0xc0, !PT ;  /* 0x000000380cff7812 */ /* 0x000fe4000784c0ff */
[----:B------:R-:W-:Y:S01]  /*02f0*/  @!P1 FMUL R15, R15, 16777216 ;  /* 0x4b8000000f0f9820 */ /* 0x000fe20000400000 */
[----:B------:R-:W-:Y:S01]  /*0300*/  @!P1 FMUL R3, R3, 16777216 ;  /* 0x4b80000003039820 */ /* 0x000fe20000400000 */
[----:B------:R-:W-:Y:S02]  /*0310*/  ISETP.LT.AND P1, PT, R2, 0x8, !P2 ;  /* 0x000000080200780c */ /* 0x000fe40005721270 */
[----:B------:R-:W1:Y:S02]  /*0320*/  MUFU.RCP R14, R15 ;  /* 0x0000000f000e7308 */ /* 0x000e640000001000 */
[----:B-1----:R-:W-:Y:S01]  /*0330*/  FMUL R5, R14, R3 ;  /* 0x000000030e057220 */ /* 0x002fe20000400000 */
[----:B--2---:R-:W-:-:S04]  /*0340*/  IMAD.WIDE R2, R2, 0x4, R8 ;  /* 0x0000000402027825 */ /* 0x004fc800078e0208 */
[----:B------:R-:W-:Y:S01]  /*0350*/  FMUL R5, R4, R5 ;  /* 0x0000000504057220 */ /* 0x000fe20000400000 */
[----:B------:R1:W-:Y:S03]  /*0360*/  @P0 STG.E desc[UR4][R2.64], R11 ;  /* 0x0000000b02000986 */ /* 0x0003e6000c101904 */
[----:B------:R-:W-:Y:S05]  /*0370*/  @!P1 EXIT ;  /* 0x000000000000994d */ /* 0x000fea0003800000 */
[----:B------:R-:W-:Y:S01]  /*0380*/  STG.E desc[UR4][R6.64], R5 ;  /* 0x0000000506007986 */ /* 0x000fe2000c101904 */
[----:B------:R-:W-:Y:S05]  /*0390*/  EXIT ;  /* 0x000000000000794d */ /* 0x000fea0003800000 */
.L_x_0:
[----:B------:R-:W-:-:S00]  /*03a0*/  BRA `(.L_x_0) ;  /* 0xfffffffc00fc7947 */ /* 0x000fc0000383ffff */
[----:B------:R-:W-:-:S00]  /*03b0*/  NOP ;  /* 0x0000000000007918 */ /* 0x000fc00000000000 */
        /* <DEDUP_REMOVED lines=12> */
.L_x_1:


//--------------------- .nv.global.init           --------------------------
	.section	.nv.global.init,"aw",@progbits
.nv.global.init:
	.type		_$_str,@object
	.size		_$_str,(_$_str_$_2 - _$_str)
_$_str:
        /*0000*/ 	.byte	0x5f, 0x5f, 0x43, 0x55, 0x44, 0x41, 0x5f, 0x46, 0x54, 0x5a, 0x00
	.type		_$_str_$_2,@object
	.size		_$_str_$_2,(.L_1 - _$_str_$_2)
_$_str_$_2:
        /*000b*/ 	.byte	0x5f, 0x5f, 0x43, 0x55, 0x44, 0x41, 0x5f, 0x50, 0x52, 0x45, 0x43, 0x5f, 0x53, 0x51, 0x52, 0x54
        /*001b*/ 	.byte	0x00
.L_1:


//--------------------- .nv.constant0.triton_per_fused__weight_norm_interface_18 --------------------------
	.section	.nv.constant0.triton_per_fused__weight_norm_interface_18,"a",@progbits
	.sectionflags	@""
	.align	4
.nv.constant0.triton_per_fused__weight_norm_interface_18:
	.zero		568
